//
// Generated by NVIDIA NVVM Compiler
//
// Compiler Build ID: CL-36424714
// Cuda compilation tools, release 13.0, V13.0.88
// Based on NVVM 20.0.0
//

.version 9.0
.target sm_100
.address_size 64

	// .globl	_Z11multiplyBy2Pjj
.global .align 1 .b8 _ZN34_INTERNAL_b88d32fa_4_k_cu_395e0a904cuda3std3__45__cpo5beginE[1];
.global .align 1 .b8 _ZN34_INTERNAL_b88d32fa_4_k_cu_395e0a904cuda3std3__45__cpo3endE[1];
.global .align 1 .b8 _ZN34_INTERNAL_b88d32fa_4_k_cu_395e0a904cuda3std3__45__cpo6cbeginE[1];
.global .align 1 .b8 _ZN34_INTERNAL_b88d32fa_4_k_cu_395e0a904cuda3std3__45__cpo4cendE[1];
.global .align 1 .b8 _ZN34_INTERNAL_b88d32fa_4_k_cu_395e0a904cuda3std3__45__cpo6rbeginE[1];
.global .align 1 .b8 _ZN34_INTERNAL_b88d32fa_4_k_cu_395e0a904cuda3std3__45__cpo4rendE[1];
.global .align 1 .b8 _ZN34_INTERNAL_b88d32fa_4_k_cu_395e0a904cuda3std3__45__cpo7crbeginE[1];
.global .align 1 .b8 _ZN34_INTERNAL_b88d32fa_4_k_cu_395e0a904cuda3std3__45__cpo5crendE[1];
.global .align 1 .b8 _ZN34_INTERNAL_b88d32fa_4_k_cu_395e0a904cuda3std3__436_GLOBAL__N__b88d32fa_4_k_cu_395e0a906ignoreE[1];
.global .align 1 .b8 _ZN34_INTERNAL_b88d32fa_4_k_cu_395e0a904cuda3std3__419piecewise_constructE[1];
.global .align 1 .b8 _ZN34_INTERNAL_b88d32fa_4_k_cu_395e0a904cuda3std3__48in_placeE[1];
.global .align 1 .b8 _ZN34_INTERNAL_b88d32fa_4_k_cu_395e0a904cuda3std3__420unreachable_sentinelE[1];
.global .align 1 .b8 _ZN34_INTERNAL_b88d32fa_4_k_cu_395e0a904cuda3std3__47nulloptE[1];
.global .align 1 .b8 _ZN34_INTERNAL_b88d32fa_4_k_cu_395e0a904cuda3std3__48unexpectE[1];
.global .align 1 .b8 _ZN34_INTERNAL_b88d32fa_4_k_cu_395e0a904cuda3std6ranges3__45__cpo4swapE[1];
.global .align 1 .b8 _ZN34_INTERNAL_b88d32fa_4_k_cu_395e0a904cuda3std6ranges3__45__cpo9iter_moveE[1];
.global .align 1 .b8 _ZN34_INTERNAL_b88d32fa_4_k_cu_395e0a904cuda3std6ranges3__45__cpo5beginE[1];
.global .align 1 .b8 _ZN34_INTERNAL_b88d32fa_4_k_cu_395e0a904cuda3std6ranges3__45__cpo3endE[1];
.global .align 1 .b8 _ZN34_INTERNAL_b88d32fa_4_k_cu_395e0a904cuda3std6ranges3__45__cpo6cbeginE[1];
.global .align 1 .b8 _ZN34_INTERNAL_b88d32fa_4_k_cu_395e0a904cuda3std6ranges3__45__cpo4cendE[1];
.global .align 1 .b8 _ZN34_INTERNAL_b88d32fa_4_k_cu_395e0a904cuda3std6ranges3__45__cpo7advanceE[1];
.global .align 1 .b8 _ZN34_INTERNAL_b88d32fa_4_k_cu_395e0a904cuda3std6ranges3__45__cpo9iter_swapE[1];
.global .align 1 .b8 _ZN34_INTERNAL_b88d32fa_4_k_cu_395e0a904cuda3std6ranges3__45__cpo4nextE[1];
.global .align 1 .b8 _ZN34_INTERNAL_b88d32fa_4_k_cu_395e0a904cuda3std6ranges3__45__cpo4prevE[1];
.global .align 1 .b8 _ZN34_INTERNAL_b88d32fa_4_k_cu_395e0a904cuda3std6ranges3__45__cpo4dataE[1];
.global .align 1 .b8 _ZN34_INTERNAL_b88d32fa_4_k_cu_395e0a904cuda3std6ranges3__45__cpo5cdataE[1];
.global .align 1 .b8 _ZN34_INTERNAL_b88d32fa_4_k_cu_395e0a904cuda3std6ranges3__45__cpo4sizeE[1];
.global .align 1 .b8 _ZN34_INTERNAL_b88d32fa_4_k_cu_395e0a904cuda3std6ranges3__45__cpo5ssizeE[1];
.global .align 1 .b8 _ZN34_INTERNAL_b88d32fa_4_k_cu_395e0a904cuda3std6ranges3__45__cpo8distanceE[1];
.global .align 1 .b8 _ZN34_INTERNAL_b88d32fa_4_k_cu_395e0a906thrust24THRUST_300001_SM_1000_NS8cuda_cub3parE[1];
.global .align 1 .b8 _ZN34_INTERNAL_b88d32fa_4_k_cu_395e0a906thrust24THRUST_300001_SM_1000_NS8cuda_cub10par_nosyncE[1];
.global .align 1 .b8 _ZN34_INTERNAL_b88d32fa_4_k_cu_395e0a906thrust24THRUST_300001_SM_1000_NS6system6detail10sequential3seqE[1];
.global .align 1 .b8 _ZN34_INTERNAL_b88d32fa_4_k_cu_395e0a906thrust24THRUST_300001_SM_1000_NS12placeholders2_1E[1];
.global .align 1 .b8 _ZN34_INTERNAL_b88d32fa_4_k_cu_395e0a906thrust24THRUST_300001_SM_1000_NS12placeholders2_2E[1];
.global .align 1 .b8 _ZN34_INTERNAL_b88d32fa_4_k_cu_395e0a906thrust24THRUST_300001_SM_1000_NS12placeholders2_3E[1];
.global .align 1 .b8 _ZN34_INTERNAL_b88d32fa_4_k_cu_395e0a906thrust24THRUST_300001_SM_1000_NS12placeholders2_4E[1];
.global .align 1 .b8 _ZN34_INTERNAL_b88d32fa_4_k_cu_395e0a906thrust24THRUST_300001_SM_1000_NS12placeholders2_5E[1];
.global .align 1 .b8 _ZN34_INTERNAL_b88d32fa_4_k_cu_395e0a906thrust24THRUST_300001_SM_1000_NS12placeholders2_6E[1];
.global .align 1 .b8 _ZN34_INTERNAL_b88d32fa_4_k_cu_395e0a906thrust24THRUST_300001_SM_1000_NS12placeholders2_7E[1];
.global .align 1 .b8 _ZN34_INTERNAL_b88d32fa_4_k_cu_395e0a906thrust24THRUST_300001_SM_1000_NS12placeholders2_8E[1];
.global .align 1 .b8 _ZN34_INTERNAL_b88d32fa_4_k_cu_395e0a906thrust24THRUST_300001_SM_1000_NS12placeholders2_9E[1];
.global .align 1 .b8 _ZN34_INTERNAL_b88d32fa_4_k_cu_395e0a906thrust24THRUST_300001_SM_1000_NS12placeholders3_10E[1];
.global .align 1 .b8 _ZN34_INTERNAL_b88d32fa_4_k_cu_395e0a906thrust24THRUST_300001_SM_1000_NS3seqE[1];

.visible .entry _Z11multiplyBy2Pjj(
	.param .u64 .ptr .align 1 _Z11multiplyBy2Pjj_param_0,
	.param .u32 _Z11multiplyBy2Pjj_param_1
)
{
	.reg .pred 	%p<2>;
	.reg .b32 	%r<8>;
	.reg .b64 	%rd<5>;

	ld.param.u64 	%rd1, [_Z11multiplyBy2Pjj_param_0];
	ld.param.u32 	%r2, [_Z11multiplyBy2Pjj_param_1];
	mov.u32 	%r3, %tid.x;
	mov.u32 	%r4, %ctaid.x;
	mov.u32 	%r5, %ntid.x;
	mad.lo.s32 	%r1, %r4, %r5, %r3;
	setp.ge.u32 	%p1, %r1, %r2;
	@%p1 bra 	$L__BB0_2;
	cvta.to.global.u64 	%rd2, %rd1;
	mul.wide.u32 	%rd3, %r1, 4;
	add.s64 	%rd4, %rd2, %rd3;
	ld.global.u32 	%r6, [%rd4];
	shl.b32 	%r7, %r6, 1;
	st.global.u32 	[%rd4], %r7;
$L__BB0_2:
	ret;

}
	// .globl	_ZN3cub18CUB_300001_SM_10006detail11EmptyKernelIvEEvv
.visible .entry _ZN3cub18CUB_300001_SM_10006detail11EmptyKernelIvEEvv()
{


	ret;

}


// ===== COMPILED SASS (sm_100) =====

	.target	sm_100

	.elftype	@"ET_EXEC"


//--------------------- .note.nv.tkinfo           --------------------------
	.section	.note.nv.tkinfo,"",@"SHT_NOTE"
	.sectionflags	@"SHF_NOTE_NV_TKINFO"
	.tkinfo
        /*0018*/ 	.word	0x00000002
        /*0030*/ 	.string	""
        /*0030*/ 	.string	"ptxas"
        /*0030*/ 	.string	"Cuda compilation tools, release 13.0, V13.0.88"
        /*0030*/ 	.string	"Build cuda_13.0.r13.0/compiler.36424714_0"
        /*0030*/ 	.string	"-arch sm_100 -m 64 "



//--------------------- .note.nv.cuinfo           --------------------------
	.section	.note.nv.cuinfo,"",@"SHT_NOTE"
	.sectionflags	@"SHF_NOTE_NV_CUINFO"
        /*0018*/ 	.short	0x0002
        /*001a*/ 	.short	0x0064
        /*001c*/ 	.short	0x0082
	.zero		2


//--------------------- .nv.info                  --------------------------
	.section	.nv.info,"",@"SHT_CUDA_INFO"
	.align	4


	//----- nvinfo : EIATTR_REGCOUNT
	.align		4
        /*0000*/ 	.byte	0x04, 0x2f
        /*0002*/ 	.short	(.L_44 - .L_43)
	.align		4
.L_43:
        /*0004*/ 	.word	index@(_Z11multiplyBy2Pjj)
        /*0008*/ 	.word	0x00000008


	//----- nvinfo : EIATTR_FRAME_SIZE
	.align		4
.L_44:
        /*000c*/ 	.byte	0x04, 0x11
        /*000e*/ 	.short	(.L_46 - .L_45)
	.align		4
.L_45:
        /*0010*/ 	.word	index@(_Z11multiplyBy2Pjj)
        /*0014*/ 	.word	0x00000000


	//----- nvinfo : EIATTR_REGCOUNT
	.align		4
.L_46:
        /*0018*/ 	.byte	0x04, 0x2f
        /*001a*/ 	.short	(.L_48 - .L_47)
	.align		4
.L_47:
        /*001c*/ 	.word	index@(_ZN3cub18CUB_300001_SM_10006detail11EmptyKernelIvEEvv)
        /*0020*/ 	.word	0x00000004


	//----- nvinfo : EIATTR_FRAME_SIZE
	.align		4
.L_48:
        /*0024*/ 	.byte	0x04, 0x11
        /*0026*/ 	.short	(.L_50 - .L_49)
	.align		4
.L_49:
        /*0028*/ 	.word	index@(_ZN3cub18CUB_300001_SM_10006detail11EmptyKernelIvEEvv)
        /*002c*/ 	.word	0x00000000


	//----- nvinfo : EIATTR_MIN_STACK_SIZE
	.align		4
.L_50:
        /*0030*/ 	.byte	0x04, 0x12
        /*0032*/ 	.short	(.L_52 - .L_51)
	.align		4
.L_51:
        /*0034*/ 	.word	index@(_ZN3cub18CUB_300001_SM_10006detail11EmptyKernelIvEEvv)
        /*0038*/ 	.word	0x00000000


	//----- nvinfo : EIATTR_MIN_STACK_SIZE
	.align		4
.L_52:
        /*003c*/ 	.byte	0x04, 0x12
        /*003e*/ 	.short	(.L_54 - .L_53)
	.align		4
.L_53:
        /*0040*/ 	.word	index@(_Z11multiplyBy2Pjj)
        /*0044*/ 	.word	0x00000000
.L_54:


//--------------------- .nv.compat                --------------------------
	.section	.nv.compat,"",@"SHT_CUDA_COMPAT_INFO"
	.align	4
        /*0000*/ 	.byte	0x02, 0x09, 0x00, 0x00, 0x02, 0x02, 0x01, 0x00, 0x02, 0x05, 0x05, 0x00, 0x03, 0x07, 0x01, 0x01
        /*0010*/ 	.byte	0x02, 0x03, 0x00, 0x00, 0x02, 0x06, 0x01, 0x00, 0x04, 0x0b, 0x08, 0x00, 0x09, 0x00, 0x00, 0x00
        /*0020*/ 	.byte	0x00, 0x00, 0x00, 0x00


//--------------------- .nv.info._ZN3cub18CUB_300001_SM_10006detail11EmptyKernelIvEEvv --------------------------
	.section	.nv.info._ZN3cub18CUB_300001_SM_10006detail11EmptyKernelIvEEvv,"",@"SHT_CUDA_INFO"
	.sectionflags	@""
	.align	4


	//----- nvinfo : EIATTR_CUDA_API_VERSION
	.align		4
        /*0000*/ 	.byte	0x04, 0x37
        /*0002*/ 	.short	(.L_56 - .L_55)
.L_55:
        /*0004*/ 	.word	0x00000082


	//----- nvinfo : EIATTR_SPARSE_MMA_MASK
	.align		4
.L_56:
        /*0008*/ 	.byte	0x03, 0x50
        /*000a*/ 	.short	0x0000


	//----- nvinfo : EIATTR_MAXREG_COUNT
	.align		4
        /*000c*/ 	.byte	0x03, 0x1b
        /*000e*/ 	.short	0x00ff


	//----- nvinfo : EIATTR_MERCURY_ISA_VERSION
	.align		4
        /*0010*/ 	.byte	0x03, 0x5f
        /*0012*/ 	.short	0x0101


	//----- nvinfo : EIATTR_VRC_CTA_INIT_COUNT
	.align		4
        /*0014*/ 	.byte	0x02, 0x4a
	.zero		1
	.zero		1


	//----- nvinfo : EIATTR_EXIT_INSTR_OFFSETS
	.align		4
        /*0018*/ 	.byte	0x04, 0x1c
        /*001a*/ 	.short	(.L_58 - .L_57)


	//   ....[0]....
.L_57:
        /*001c*/ 	.word	0x00000010


	//----- nvinfo : EIATTR_SW_WAR
	.align		4
.L_58:
        /*0020*/ 	.byte	0x04, 0x36
        /*0022*/ 	.short	(.L_60 - .L_59)
.L_59:
        /*0024*/ 	.word	0x00000008
.L_60:


//--------------------- .nv.info._Z11multiplyBy2Pjj --------------------------
	.section	.nv.info._Z11multiplyBy2Pjj,"",@"SHT_CUDA_INFO"
	.sectionflags	@""
	.align	4


	//----- nvinfo : EIATTR_CUDA_API_VERSION
	.align		4
        /*0000*/ 	.byte	0x04, 0x37
        /*0002*/ 	.short	(.L_62 - .L_61)
.L_61:
        /*0004*/ 	.word	0x00000082


	//----- nvinfo : EIATTR_KPARAM_INFO
	.align		4
.L_62:
        /*0008*/ 	.byte	0x04, 0x17
        /*000a*/ 	.short	(.L_64 - .L_63)
.L_63:
        /*000c*/ 	.word	0x00000000
        /*0010*/ 	.short	0x0001
        /*0012*/ 	.short	0x0008
        /*0014*/ 	.byte	0x00, 0xf0, 0x11, 0x00


	//----- nvinfo : EIATTR_KPARAM_INFO
	.align		4
.L_64:
        /*0018*/ 	.byte	0x04, 0x17
        /*001a*/ 	.short	(.L_66 - .L_65)
.L_65:
        /*001c*/ 	.word	0x00000000
        /*0020*/ 	.short	0x0000
        /*0022*/ 	.short	0x0000
        /*0024*/ 	.byte	0x00, 0xf5, 0x21, 0x00


	//----- nvinfo : EIATTR_SPARSE_MMA_MASK
	.align		4
.L_66:
        /*0028*/ 	.byte	0x03, 0x50
        /*002a*/ 	.short	0x0000


	//----- nvinfo : EIATTR_MAXREG_COUNT
	.align		4
        /*002c*/ 	.byte	0x03, 0x1b
        /*002e*/ 	.short	0x00ff


	//----- nvinfo : EIATTR_MERCURY_ISA_VERSION
	.align		4
        /*0030*/ 	.byte	0x03, 0x5f
        /*0032*/ 	.short	0x0101


	//----- nvinfo : EIATTR_VRC_CTA_INIT_COUNT
	.align		4
        /*0034*/ 	.byte	0x02, 0x4a
	.zero		1
	.zero		1


	//----- nvinfo : EIATTR_EXIT_INSTR_OFFSETS
	.align		4
        /*0038*/ 	.byte	0x04, 0x1c
        /*003a*/ 	.short	(.L_68 - .L_67)


	//   ....[0]....
.L_67:
        /*003c*/ 	.word	0x00000070


	//   ....[1]....
        /*0040*/ 	.word	0x000000e0


	//----- nvinfo : EIATTR_CBANK_PARAM_SIZE
	.align		4
.L_68:
        /*0044*/ 	.byte	0x03, 0x19
        /*0046*/ 	.short	0x000c


	//----- nvinfo : EIATTR_PARAM_CBANK
	.align		4
        /*0048*/ 	.byte	0x04, 0x0a
        /*004a*/ 	.short	(.L_70 - .L_69)
	.align		4
.L_69:
        /*004c*/ 	.word	index@(.nv.constant0._Z11multiplyBy2Pjj)
        /*0050*/ 	.short	0x0380
        /*0052*/ 	.short	0x000c


	//----- nvinfo : EIATTR_SW_WAR
	.align		4
.L_70:
        /*0054*/ 	.byte	0x04, 0x36
        /*0056*/ 	.short	(.L_72 - .L_71)
.L_71:
        /*0058*/ 	.word	0x00000008
.L_72:


//--------------------- .nv.callgraph             --------------------------
	.section	.nv.callgraph,"",@"SHT_CUDA_CALLGRAPH"
	.align	4
	.sectionentsize	8
	.align		4
        /*0000*/ 	.word	0x00000000
	.align		4
        /*0004*/ 	.word	0xffffffff
	.align		4
        /*0008*/ 	.word	0x00000000
	.align		4
        /*000c*/ 	.word	0xfffffffe
	.align		4
        /*0010*/ 	.word	0x00000000
	.align		4
        /*0014*/ 	.word	0xfffffffd
	.align		4
        /*0018*/ 	.word	0x00000000
	.align		4
        /*001c*/ 	.word	0xfffffffc


//--------------------- .nv.constant4             --------------------------
	.section	.nv.constant4,"a",@progbits
	.align	8
	.align		8
.nv.constant4:
        /*0000*/ 	.dword	_ZN34_INTERNAL_b88d32fa_4_k_cu_395e0a904cuda3std3__45__cpo5beginE
	.align		8
        /*0008*/ 	.dword	_ZN34_INTERNAL_b88d32fa_4_k_cu_395e0a904cuda3std3__45__cpo3endE
	.align		8
        /*0010*/ 	.dword	_ZN34_INTERNAL_b88d32fa_4_k_cu_395e0a904cuda3std3__45__cpo6cbeginE
	.align		8
        /*0018*/ 	.dword	_ZN34_INTERNAL_b88d32fa_4_k_cu_395e0a904cuda3std3__45__cpo4cendE
	.align		8
        /*0020*/ 	.dword	_ZN34_INTERNAL_b88d32fa_4_k_cu_395e0a904cuda3std3__45__cpo6rbeginE
	.align		8
        /*0028*/ 	.dword	_ZN34_INTERNAL_b88d32fa_4_k_cu_395e0a904cuda3std3__45__cpo4rendE
	.align		8
        /*0030*/ 	.dword	_ZN34_INTERNAL_b88d32fa_4_k_cu_395e0a904cuda3std3__45__cpo7crbeginE
	.align		8
        /*0038*/ 	.dword	_ZN34_INTERNAL_b88d32fa_4_k_cu_395e0a904cuda3std3__45__cpo5crendE
	.align		8
        /*0040*/ 	.dword	_ZN34_INTERNAL_b88d32fa_4_k_cu_395e0a904cuda3std3__436_GLOBAL__N__b88d32fa_4_k_cu_395e0a906ignoreE
	.align		8
        /*0048*/ 	.dword	_ZN34_INTERNAL_b88d32fa_4_k_cu_395e0a904cuda3std3__419piecewise_constructE
	.align		8
        /*0050*/ 	.dword	_ZN34_INTERNAL_b88d32fa_4_k_cu_395e0a904cuda3std3__48in_placeE
	.align		8
        /*0058*/ 	.dword	_ZN34_INTERNAL_b88d32fa_4_k_cu_395e0a904cuda3std3__420unreachable_sentinelE
	.align		8
        /*0060*/ 	.dword	_ZN34_INTERNAL_b88d32fa_4_k_cu_395e0a904cuda3std3__47nulloptE
	.align		8
        /*0068*/ 	.dword	_ZN34_INTERNAL_b88d32fa_4_k_cu_395e0a904cuda3std3__48unexpectE
	.align		8
        /*0070*/ 	.dword	_ZN34_INTERNAL_b88d32fa_4_k_cu_395e0a904cuda3std6ranges3__45__cpo4swapE
	.align		8
        /*0078*/ 	.dword	_ZN34_INTERNAL_b88d32fa_4_k_cu_395e0a904cuda3std6ranges3__45__cpo9iter_moveE
	.align		8
        /*0080*/ 	.dword	_ZN34_INTERNAL_b88d32fa_4_k_cu_395e0a904cuda3std6ranges3__45__cpo5beginE
	.align		8
        /*0088*/ 	.dword	_ZN34_INTERNAL_b88d32fa_4_k_cu_395e0a904cuda3std6ranges3__45__cpo3endE
	.align		8
        /*0090*/ 	.dword	_ZN34_INTERNAL_b88d32fa_4_k_cu_395e0a904cuda3std6ranges3__45__cpo6cbeginE
	.align		8
        /*0098*/ 	.dword	_ZN34_INTERNAL_b88d32fa_4_k_cu_395e0a904cuda3std6ranges3__45__cpo4cendE
	.align		8
        /*00a0*/ 	.dword	_ZN34_INTERNAL_b88d32fa_4_k_cu_395e0a904cuda3std6ranges3__45__cpo7advanceE
	.align		8
        /*00a8*/ 	.dword	_ZN34_INTERNAL_b88d32fa_4_k_cu_395e0a904cuda3std6ranges3__45__cpo9iter_swapE
	.align		8
        /*00b0*/ 	.dword	_ZN34_INTERNAL_b88d32fa_4_k_cu_395e0a904cuda3std6ranges3__45__cpo4nextE
	.align		8
        /*00b8*/ 	.dword	_ZN34_INTERNAL_b88d32fa_4_k_cu_395e0a904cuda3std6ranges3__45__cpo4prevE
	.align		8
        /*00c0*/ 	.dword	_ZN34_INTERNAL_b88d32fa_4_k_cu_395e0a904cuda3std6ranges3__45__cpo4dataE
	.align		8
        /*00c8*/ 	.dword	_ZN34_INTERNAL_b88d32fa_4_k_cu_395e0a904cuda3std6ranges3__45__cpo5cdataE
	.align		8
        /*00d0*/ 	.dword	_ZN34_INTERNAL_b88d32fa_4_k_cu_395e0a904cuda3std6ranges3__45__cpo4sizeE
	.align		8
        /*00d8*/ 	.dword	_ZN34_INTERNAL_b88d32fa_4_k_cu_395e0a904cuda3std6ranges3__45__cpo5ssizeE
	.align		8
        /*00e0*/ 	.dword	_ZN34_INTERNAL_b88d32fa_4_k_cu_395e0a904cuda3std6ranges3__45__cpo8distanceE
	.align		8
        /*00e8*/ 	.dword	_ZN34_INTERNAL_b88d32fa_4_k_cu_395e0a906thrust24THRUST_300001_SM_1000_NS8cuda_cub3parE
	.align		8
        /*00f0*/ 	.dword	_ZN34_INTERNAL_b88d32fa_4_k_cu_395e0a906thrust24THRUST_300001_SM_1000_NS8cuda_cub10par_nosyncE
	.align		8
        /*00f8*/ 	.dword	_ZN34_INTERNAL_b88d32fa_4_k_cu_395e0a906thrust24THRUST_300001_SM_1000_NS6system6detail10sequential3seqE
	.align		8
        /*0100*/ 	.dword	_ZN34_INTERNAL_b88d32fa_4_k_cu_395e0a906thrust24THRUST_300001_SM_1000_NS12placeholders2_1E
	.align		8
        /*0108*/ 	.dword	_ZN34_INTERNAL_b88d32fa_4_k_cu_395e0a906thrust24THRUST_300001_SM_1000_NS12placeholders2_2E
	.align		8
        /*0110*/ 	.dword	_ZN34_INTERNAL_b88d32fa_4_k_cu_395e0a906thrust24THRUST_300001_SM_1000_NS12placeholders2_3E
	.align		8
        /*0118*/ 	.dword	_ZN34_INTERNAL_b88d32fa_4_k_cu_395e0a906thrust24THRUST_300001_SM_1000_NS12placeholders2_4E
	.align		8
        /*0120*/ 	.dword	_ZN34_INTERNAL_b88d32fa_4_k_cu_395e0a906thrust24THRUST_300001_SM_1000_NS12placeholders2_5E
	.align		8
        /*0128*/ 	.dword	_ZN34_INTERNAL_b88d32fa_4_k_cu_395e0a906thrust24THRUST_300001_SM_1000_NS12placeholders2_6E
	.align		8
        /*0130*/ 	.dword	_ZN34_INTERNAL_b88d32fa_4_k_cu_395e0a906thrust24THRUST_300001_SM_1000_NS12placeholders2_7E
	.align		8
        /*0138*/ 	.dword	_ZN34_INTERNAL_b88d32fa_4_k_cu_395e0a906thrust24THRUST_300001_SM_1000_NS12placeholders2_8E
	.align		8
        /*0140*/ 	.dword	_ZN34_INTERNAL_b88d32fa_4_k_cu_395e0a906thrust24THRUST_300001_SM_1000_NS12placeholders2_9E
	.align		8
        /*0148*/ 	.dword	_ZN34_INTERNAL_b88d32fa_4_k_cu_395e0a906thrust24THRUST_300001_SM_1000_NS12placeholders3_10E
	.align		8
        /*0150*/ 	.dword	_ZN34_INTERNAL_b88d32fa_4_k_cu_395e0a906thrust24THRUST_300001_SM_1000_NS3seqE


//--------------------- .text._ZN3cub18CUB_300001_SM_10006detail11EmptyKernelIvEEvv --------------------------
	.section	.text._ZN3cub18CUB_300001_SM_10006detail11EmptyKernelIvEEvv,"ax",@progbits
	.align	128
        .global         _ZN3cub18CUB_300001_SM_10006detail11EmptyKernelIvEEvv
        .type           _ZN3cub18CUB_300001_SM_10006detail11EmptyKernelIvEEvv,@function
        .size           _ZN3cub18CUB_300001_SM_10006detail11EmptyKernelIvEEvv,(.L_x_2 - _ZN3cub18CUB_300001_SM_10006detail11EmptyKernelIvEEvv)
        .other          _ZN3cub18CUB_300001_SM_10006detail11EmptyKernelIvEEvv,@"STO_CUDA_ENTRY STV_DEFAULT"
_ZN3cub18CUB_300001_SM_10006detail11EmptyKernelIvEEvv:
.text._ZN3cub18CUB_300001_SM_10006detail11EmptyKernelIvEEvv:
[----:B------:R-:W-:Y:S01]  /*0000*/  LDC R1, c[0x0][0x37c] ;  /* 0x0000df00ff017b82 */ /* 0x000fe20000000800 */
[----:B------:R-:W-:Y:S05]  /*0010*/  EXIT ;  /* 0x000000000000794d */ /* 0x000fea0003800000 */
.L_x_0:
[----:B------:R-:W-:-:S00]  /*0020*/  BRA `(.L_x_0) ;  /* 0xfffffffc00fc7947 */ /* 0x000fc0000383ffff */
[----:B------:R-:W-:-:S00]  /*0030*/  NOP ;  /* 0x0000000000007918 */ /* 0x000fc00000000000 */
        /* <DEDUP_REMOVED lines=12> */
.L_x_2:


//--------------------- .text._Z11multiplyBy2Pjj  --------------------------
	.section	.text._Z11multiplyBy2Pjj,"ax",@progbits
	.align	128
        .global         _Z11multiplyBy2Pjj
        .type           _Z11multiplyBy2Pjj,@function
        .size           _Z11multiplyBy2Pjj,(.L_x_3 - _Z11multiplyBy2Pjj)
        .other          _Z11multiplyBy2Pjj,@"STO_CUDA_ENTRY STV_DEFAULT"
_Z11multiplyBy2Pjj:
.text._Z11multiplyBy2Pjj:
[----:B------:R-:W-:Y:S01]  /*0000*/  LDC R1, c[0x0][0x37c] ;  /* 0x0000df00ff017b82 */ /* 0x000fe20000000800 */
[----:B------:R-:W0:Y:S07]  /*0010*/  S2R R5, SR_TID.X ;  /* 0x0000000000057919 */ /* 0x000e2e0000002100 */
[----:B------:R-:W0:Y:S01]  /*0020*/  S2UR UR4, SR_CTAID.X ;  /* 0x00000000000479c3 */ /* 0x000e220000002500 */
[----:B------:R-:W1:Y:S07]  /*0030*/  LDCU UR5, c[0x0][0x388] ;  /* 0x00007100ff0577ac */ /* 0x000e6e0008000800 */
[----:B------:R-:W0:Y:S02]  /*0040*/  LDC R0, c[0x0][0x360] ;  /* 0x0000d800ff007b82 */ /* 0x000e240000000800 */
[----:B0-----:R-:W-:-:S05]  /*0050*/  IMAD R5, R0, UR4, R5 ;  /* 0x0000000400057c24 */ /* 0x001fca000f8e0205 */
[----:B-1----:R-:W-:-:S13]  /*0060*/  ISETP.GE.U32.AND P0, PT, R5, UR5, PT ;  /* 0x0000000505007c0c */ /* 0x002fda000bf06070 */
[----:B------:R-:W-:Y:S05]  /*0070*/  @P0 EXIT ;  /* 0x000000000000094d */ /* 0x000fea0003800000 */
[----:B------:R-:W0:Y:S01]  /*0080*/  LDC.64 R2, c[0x0][0x380] ;  /* 0x0000e000ff027b82 */ /* 0x000e220000000a00 */
[----:B------:R-:W1:Y:S01]  /*0090*/  LDCU.64 UR4, c[0x0][0x358] ;  /* 0x00006b00ff0477ac */ /* 0x000e620008000a00 */
[----:B0-----:R-:W-:-:S05]  /*00a0*/  IMAD.WIDE.U32 R2, R5, 0x4, R2 ;  /* 0x0000000405027825 */ /* 0x001fca00078e0002 */
[----:B-1----:R-:W2:Y:S02]  /*00b0*/  LDG.E R0, desc[UR4][R2.64] ;  /* 0x0000000402007981 */ /* 0x002ea4000c1e1900 */
[----:B--2---:R-:W-:-:S05]  /*00c0*/  SHF.L.U32 R5, R0, 0x1, RZ ;  /* 0x0000000100057819 */ /* 0x004fca00000006ff */
[----:B------:R-:W-:Y:S01]  /*00d0*/  STG.E desc[UR4][R2.64], R5 ;  /* 0x0000000502007986 */ /* 0x000fe2000c101904 */
[----:B------:R-:W-:Y:S05]  /*00e0*/  EXIT ;  /* 0x000000000000794d */ /* 0x000fea0003800000 */
.L_x_1:
        /* <DEDUP_REMOVED lines=9> */
.L_x_3:


//--------------------- .nv.shared.reserved.0     --------------------------
	.section	.nv.shared.reserved.0,"aw",@nobits
	.weak		__nv_reservedSMEM_offset_0_alias
	.size		__nv_reservedSMEM_offset_0_alias, 0, 64
	.other		__nv_reservedSMEM_offset_0_alias,@"STO_CUDA_RESERVED_SHARED STV_DEFAULT"
__nv_reservedSMEM_offset_0_alias:
	.zero		0
	.zero		64


//--------------------- .nv.global                --------------------------
	.section	.nv.global,"aw",@nobits
.nv.global:
	.type		_ZN34_INTERNAL_b88d32fa_4_k_cu_395e0a906thrust24THRUST_300001_SM_1000_NS3seqE,@object
	.size		_ZN34_INTERNAL_b88d32fa_4_k_cu_395e0a906thrust24THRUST_300001_SM_1000_NS3seqE,(_ZN34_INTERNAL_b88d32fa_4_k_cu_395e0a904cuda3std3__48in_placeE - _ZN34_INTERNAL_b88d32fa_4_k_cu_395e0a906thrust24THRUST_300001_SM_1000_NS3seqE)
_ZN34_INTERNAL_b88d32fa_4_k_cu_395e0a906thrust24THRUST_300001_SM_1000_NS3seqE:
	.zero		1
	.type		_ZN34_INTERNAL_b88d32fa_4_k_cu_395e0a904cuda3std3__48in_placeE,@object
	.size		_ZN34_INTERNAL_b88d32fa_4_k_cu_395e0a904cuda3std3__48in_placeE,(_ZN34_INTERNAL_b88d32fa_4_k_cu_395e0a904cuda3std6ranges3__45__cpo4sizeE - _ZN34_INTERNAL_b88d32fa_4_k_cu_395e0a904cuda3std3__48in_placeE)
_ZN34_INTERNAL_b88d32fa_4_k_cu_395e0a904cuda3std3__48in_placeE:
	.zero		1
	.type		_ZN34_INTERNAL_b88d32fa_4_k_cu_395e0a904cuda3std6ranges3__45__cpo4sizeE,@object
	.size		_ZN34_INTERNAL_b88d32fa_4_k_cu_395e0a904cuda3std6ranges3__45__cpo4sizeE,(_ZN34_INTERNAL_b88d32fa_4_k_cu_395e0a906thrust24THRUST_300001_SM_1000_NS12placeholders2_3E - _ZN34_INTERNAL_b88d32fa_4_k_cu_395e0a904cuda3std6ranges3__45__cpo4sizeE)
_ZN34_INTERNAL_b88d32fa_4_k_cu_395e0a904cuda3std6ranges3__45__cpo4sizeE:
	.zero		1
	.type		_ZN34_INTERNAL_b88d32fa_4_k_cu_395e0a906thrust24THRUST_300001_SM_1000_NS12placeholders2_3E,@object
	.size		_ZN34_INTERNAL_b88d32fa_4_k_cu_395e0a906thrust24THRUST_300001_SM_1000_NS12placeholders2_3E,(_ZN34_INTERNAL_b88d32fa_4_k_cu_395e0a904cuda3std3__45__cpo6cbeginE - _ZN34_INTERNAL_b88d32fa_4_k_cu_395e0a906thrust24THRUST_300001_SM_1000_NS12placeholders2_3E)
_ZN34_INTERNAL_b88d32fa_4_k_cu_395e0a906thrust24THRUST_300001_SM_1000_NS12placeholders2_3E:
	.zero		1
	.type		_ZN34_INTERNAL_b88d32fa_4_k_cu_395e0a904cuda3std3__45__cpo6cbeginE,@object
	.size		_ZN34_INTERNAL_b88d32fa_4_k_cu_395e0a904cuda3std3__45__cpo6cbeginE,(_ZN34_INTERNAL_b88d32fa_4_k_cu_395e0a904cuda3std6ranges3__45__cpo6cbeginE - _ZN34_INTERNAL_b88d32fa_4_k_cu_395e0a904cuda3std3__45__cpo6cbeginE)
_ZN34_INTERNAL_b88d32fa_4_k_cu_395e0a904cuda3std3__45__cpo6cbeginE:
	.zero		1
	.type		_ZN34_INTERNAL_b88d32fa_4_k_cu_395e0a904cuda3std6ranges3__45__cpo6cbeginE,@object
	.size		_ZN34_INTERNAL_b88d32fa_4_k_cu_395e0a904cuda3std6ranges3__45__cpo6cbeginE,(_ZN34_INTERNAL_b88d32fa_4_k_cu_395e0a906thrust24THRUST_300001_SM_1000_NS12placeholders2_7E - _ZN34_INTERNAL_b88d32fa_4_k_cu_395e0a904cuda3std6ranges3__45__cpo6cbeginE)
_ZN34_INTERNAL_b88d32fa_4_k_cu_395e0a904cuda3std6ranges3__45__cpo6cbeginE:
	.zero		1
	.type		_ZN34_INTERNAL_b88d32fa_4_k_cu_395e0a906thrust24THRUST_300001_SM_1000_NS12placeholders2_7E,@object
	.size		_ZN34_INTERNAL_b88d32fa_4_k_cu_395e0a906thrust24THRUST_300001_SM_1000_NS12placeholders2_7E,(_ZN34_INTERNAL_b88d32fa_4_k_cu_395e0a904cuda3std3__45__cpo7crbeginE - _ZN34_INTERNAL_b88d32fa_4_k_cu_395e0a906thrust24THRUST_300001_SM_1000_NS12placeholders2_7E)
_ZN34_INTERNAL_b88d32fa_4_k_cu_395e0a906thrust24THRUST_300001_SM_1000_NS12placeholders2_7E:
	.zero		1
	.type		_ZN34_INTERNAL_b88d32fa_4_k_cu_395e0a904cuda3std3__45__cpo7crbeginE,@object
	.size		_ZN34_INTERNAL_b88d32fa_4_k_cu_395e0a904cuda3std3__45__cpo7crbeginE,(_ZN34_INTERNAL_b88d32fa_4_k_cu_395e0a904cuda3std6ranges3__45__cpo4nextE - _ZN34_INTERNAL_b88d32fa_4_k_cu_395e0a904cuda3std3__45__cpo7crbeginE)
_ZN34_INTERNAL_b88d32fa_4_k_cu_395e0a904cuda3std3__45__cpo7crbeginE:
	.zero		1
	.type		_ZN34_INTERNAL_b88d32fa_4_k_cu_395e0a904cuda3std6ranges3__45__cpo4nextE,@object
	.size		_ZN34_INTERNAL_b88d32fa_4_k_cu_395e0a904cuda3std6ranges3__45__cpo4nextE,(_ZN34_INTERNAL_b88d32fa_4_k_cu_395e0a904cuda3std6ranges3__45__cpo4swapE - _ZN34_INTERNAL_b88d32fa_4_k_cu_395e0a904cuda3std6ranges3__45__cpo4nextE)
_ZN34_INTERNAL_b88d32fa_4_k_cu_395e0a904cuda3std6ranges3__45__cpo4nextE:
	.zero		1
	.type		_ZN34_INTERNAL_b88d32fa_4_k_cu_395e0a904cuda3std6ranges3__45__cpo4swapE,@object
	.size		_ZN34_INTERNAL_b88d32fa_4_k_cu_395e0a904cuda3std6ranges3__45__cpo4swapE,(_ZN34_INTERNAL_b88d32fa_4_k_cu_395e0a906thrust24THRUST_300001_SM_1000_NS8cuda_cub10par_nosyncE - _ZN34_INTERNAL_b88d32fa_4_k_cu_395e0a904cuda3std6ranges3__45__cpo4swapE)
_ZN34_INTERNAL_b88d32fa_4_k_cu_395e0a904cuda3std6ranges3__45__cpo4swapE:
	.zero		1
	.type		_ZN34_INTERNAL_b88d32fa_4_k_cu_395e0a906thrust24THRUST_300001_SM_1000_NS8cuda_cub10par_nosyncE,@object
	.size		_ZN34_INTERNAL_b88d32fa_4_k_cu_395e0a906thrust24THRUST_300001_SM_1000_NS8cuda_cub10par_nosyncE,(_ZN34_INTERNAL_b88d32fa_4_k_cu_395e0a906thrust24THRUST_300001_SM_1000_NS12placeholders2_9E - _ZN34_INTERNAL_b88d32fa_4_k_cu_395e0a906thrust24THRUST_300001_SM_1000_NS8cuda_cub10par_nosyncE)
_ZN34_INTERNAL_b88d32fa_4_k_cu_395e0a906thrust24THRUST_300001_SM_1000_NS8cuda_cub10par_nosyncE:
	.zero		1
	.type		_ZN34_INTERNAL_b88d32fa_4_k_cu_395e0a906thrust24THRUST_300001_SM_1000_NS12placeholders2_9E,@object
	.size		_ZN34_INTERNAL_b88d32fa_4_k_cu_395e0a906thrust24THRUST_300001_SM_1000_NS12placeholders2_9E,(_ZN34_INTERNAL_b88d32fa_4_k_cu_395e0a904cuda3std3__436_GLOBAL__N__b88d32fa_4_k_cu_395e0a906ignoreE - _ZN34_INTERNAL_b88d32fa_4_k_cu_395e0a906thrust24THRUST_300001_SM_1000_NS12placeholders2_9E)
_ZN34_INTERNAL_b88d32fa_4_k_cu_395e0a906thrust24THRUST_300001_SM_1000_NS12placeholders2_9E:
	.zero		1
	.type		_ZN34_INTERNAL_b88d32fa_4_k_cu_395e0a904cuda3std3__436_GLOBAL__N__b88d32fa_4_k_cu_395e0a906ignoreE,@object
	.size		_ZN34_INTERNAL_b88d32fa_4_k_cu_395e0a904cuda3std3__436_GLOBAL__N__b88d32fa_4_k_cu_395e0a906ignoreE,(_ZN34_INTERNAL_b88d32fa_4_k_cu_395e0a904cuda3std6ranges3__45__cpo4dataE - _ZN34_INTERNAL_b88d32fa_4_k_cu_395e0a904cuda3std3__436_GLOBAL__N__b88d32fa_4_k_cu_395e0a906ignoreE)
_ZN34_INTERNAL_b88d32fa_4_k_cu_395e0a904cuda3std3__436_GLOBAL__N__b88d32fa_4_k_cu_395e0a906ignoreE:
	.zero		1
	.type		_ZN34_INTERNAL_b88d32fa_4_k_cu_395e0a904cuda3std6ranges3__45__cpo4dataE,@object
	.size		_ZN34_INTERNAL_b88d32fa_4_k_cu_395e0a904cuda3std6ranges3__45__cpo4dataE,(_ZN34_INTERNAL_b88d32fa_4_k_cu_395e0a906thrust24THRUST_300001_SM_1000_NS12placeholders2_1E - _ZN34_INTERNAL_b88d32fa_4_k_cu_395e0a904cuda3std6ranges3__45__cpo4dataE)
_ZN34_INTERNAL_b88d32fa_4_k_cu_395e0a904cuda3std6ranges3__45__cpo4dataE:
	.zero		1
	.type		_ZN34_INTERNAL_b88d32fa_4_k_cu_395e0a906thrust24THRUST_300001_SM_1000_NS12placeholders2_1E,@object
	.size		_ZN34_INTERNAL_b88d32fa_4_k_cu_395e0a906thrust24THRUST_300001_SM_1000_NS12placeholders2_1E,(_ZN34_INTERNAL_b88d32fa_4_k_cu_395e0a904cuda3std3__45__cpo5beginE - _ZN34_INTERNAL_b88d32fa_4_k_cu_395e0a906thrust24THRUST_300001_SM_1000_NS12placeholders2_1E)
_ZN34_INTERNAL_b88d32fa_4_k_cu_395e0a906thrust24THRUST_300001_SM_1000_NS12placeholders2_1E:
	.zero		1
	.type		_ZN34_INTERNAL_b88d32fa_4_k_cu_395e0a904cuda3std3__45__cpo5beginE,@object
	.size		_ZN34_INTERNAL_b88d32fa_4_k_cu_395e0a904cuda3std3__45__cpo5beginE,(_ZN34_INTERNAL_b88d32fa_4_k_cu_395e0a904cuda3std6ranges3__45__cpo5beginE - _ZN34_INTERNAL_b88d32fa_4_k_cu_395e0a904cuda3std3__45__cpo5beginE)
_ZN34_INTERNAL_b88d32fa_4_k_cu_395e0a904cuda3std3__45__cpo5beginE:
	.zero		1
	.type		_ZN34_INTERNAL_b88d32fa_4_k_cu_395e0a904cuda3std6ranges3__45__cpo5beginE,@object
	.size		_ZN34_INTERNAL_b88d32fa_4_k_cu_395e0a904cuda3std6ranges3__45__cpo5beginE,(_ZN34_INTERNAL_b88d32fa_4_k_cu_395e0a906thrust24THRUST_300001_SM_1000_NS12placeholders2_5E - _ZN34_INTERNAL_b88d32fa_4_k_cu_395e0a904cuda3std6ranges3__45__cpo5beginE)
_ZN34_INTERNAL_b88d32fa_4_k_cu_395e0a904cuda3std6ranges3__45__cpo5beginE:
	.zero		1
	.type		_ZN34_INTERNAL_b88d32fa_4_k_cu_395e0a906thrust24THRUST_300001_SM_1000_NS12placeholders2_5E,@object
	.size		_ZN34_INTERNAL_b88d32fa_4_k_cu_395e0a906thrust24THRUST_300001_SM_1000_NS12placeholders2_5E,(_ZN34_INTERNAL_b88d32fa_4_k_cu_395e0a904cuda3std3__45__cpo6rbeginE - _ZN34_INTERNAL_b88d32fa_4_k_cu_395e0a906thrust24THRUST_300001_SM_1000_NS12placeholders2_5E)
_ZN34_INTERNAL_b88d32fa_4_k_cu_395e0a906thrust24THRUST_300001_SM_1000_NS12placeholders2_5E:
	.zero		1
	.type		_ZN34_INTERNAL_b88d32fa_4_k_cu_395e0a904cuda3std3__45__cpo6rbeginE,@object
	.size		_ZN34_INTERNAL_b88d32fa_4_k_cu_395e0a904cuda3std3__45__cpo6rbeginE,(_ZN34_INTERNAL_b88d32fa_4_k_cu_395e0a904cuda3std6ranges3__45__cpo7advanceE - _ZN34_INTERNAL_b88d32fa_4_k_cu_395e0a904cuda3std3__45__cpo6rbeginE)
_ZN34_INTERNAL_b88d32fa_4_k_cu_395e0a904cuda3std3__45__cpo6rbeginE:
	.zero		1
	.type		_ZN34_INTERNAL_b88d32fa_4_k_cu_395e0a904cuda3std6ranges3__45__cpo7advanceE,@object
	.size		_ZN34_INTERNAL_b88d32fa_4_k_cu_395e0a904cuda3std6ranges3__45__cpo7advanceE,(_ZN34_INTERNAL_b88d32fa_4_k_cu_395e0a904cuda3std3__47nulloptE - _ZN34_INTERNAL_b88d32fa_4_k_cu_395e0a904cuda3std6ranges3__45__cpo7advanceE)
_ZN34_INTERNAL_b88d32fa_4_k_cu_395e0a904cuda3std6ranges3__45__cpo7advanceE:
	.zero		1
	.type		_ZN34_INTERNAL_b88d32fa_4_k_cu_395e0a904cuda3std3__47nulloptE,@object
	.size		_ZN34_INTERNAL_b88d32fa_4_k_cu_395e0a904cuda3std3__47nulloptE,(_ZN34_INTERNAL_b88d32fa_4_k_cu_395e0a904cuda3std6ranges3__45__cpo8distanceE - _ZN34_INTERNAL_b88d32fa_4_k_cu_395e0a904cuda3std3__47nulloptE)
_ZN34_INTERNAL_b88d32fa_4_k_cu_395e0a904cuda3std3__47nulloptE:
	.zero		1
	.type		_ZN34_INTERNAL_b88d32fa_4_k_cu_395e0a904cuda3std6ranges3__45__cpo8distanceE,@object
	.size		_ZN34_INTERNAL_b88d32fa_4_k_cu_395e0a904cuda3std6ranges3__45__cpo8distanceE,(_ZN34_INTERNAL_b88d32fa_4_k_cu_395e0a906thrust24THRUST_300001_SM_1000_NS12placeholders3_10E - _ZN34_INTERNAL_b88d32fa_4_k_cu_395e0a904cuda3std6ranges3__45__cpo8distanceE)
_ZN34_INTERNAL_b88d32fa_4_k_cu_395e0a904cuda3std6ranges3__45__cpo8distanceE:
	.zero		1
	.type		_ZN34_INTERNAL_b88d32fa_4_k_cu_395e0a906thrust24THRUST_300001_SM_1000_NS12placeholders3_10E,@object
	.size		_ZN34_INTERNAL_b88d32fa_4_k_cu_395e0a906thrust24THRUST_300001_SM_1000_NS12placeholders3_10E,(_ZN34_INTERNAL_b88d32fa_4_k_cu_395e0a904cuda3std3__419piecewise_constructE - _ZN34_INTERNAL_b88d32fa_4_k_cu_395e0a906thrust24THRUST_300001_SM_1000_NS12placeholders3_10E)
_ZN34_INTERNAL_b88d32fa_4_k_cu_395e0a906thrust24THRUST_300001_SM_1000_NS12placeholders3_10E:
	.zero		1
	.type		_ZN34_INTERNAL_b88d32fa_4_k_cu_395e0a904cuda3std3__419piecewise_constructE,@object
	.size		_ZN34_INTERNAL_b88d32fa_4_k_cu_395e0a904cuda3std3__419piecewise_constructE,(_ZN34_INTERNAL_b88d32fa_4_k_cu_395e0a904cuda3std6ranges3__45__cpo5cdataE - _ZN34_INTERNAL_b88d32fa_4_k_cu_395e0a904cuda3std3__419piecewise_constructE)
_ZN34_INTERNAL_b88d32fa_4_k_cu_395e0a904cuda3std3__419piecewise_constructE:
	.zero		1
	.type		_ZN34_INTERNAL_b88d32fa_4_k_cu_395e0a904cuda3std6ranges3__45__cpo5cdataE,@object
	.size		_ZN34_INTERNAL_b88d32fa_4_k_cu_395e0a904cuda3std6ranges3__45__cpo5cdataE,(_ZN34_INTERNAL_b88d32fa_4_k_cu_395e0a906thrust24THRUST_300001_SM_1000_NS12placeholders2_2E - _ZN34_INTERNAL_b88d32fa_4_k_cu_395e0a904cuda3std6ranges3__45__cpo5cdataE)
_ZN34_INTERNAL_b88d32fa_4_k_cu_395e0a904cuda3std6ranges3__45__cpo5cdataE:
	.zero		1
	.type		_ZN34_INTERNAL_b88d32fa_4_k_cu_395e0a906thrust24THRUST_300001_SM_1000_NS12placeholders2_2E,@object
	.size		_ZN34_INTERNAL_b88d32fa_4_k_cu_395e0a906thrust24THRUST_300001_SM_1000_NS12placeholders2_2E,(_ZN34_INTERNAL_b88d32fa_4_k_cu_395e0a904cuda3std3__45__cpo3endE - _ZN34_INTERNAL_b88d32fa_4_k_cu_395e0a906thrust24THRUST_300001_SM_1000_NS12placeholders2_2E)
_ZN34_INTERNAL_b88d32fa_4_k_cu_395e0a906thrust24THRUST_300001_SM_1000_NS12placeholders2_2E:
	.zero		1
	.type		_ZN34_INTERNAL_b88d32fa_4_k_cu_395e0a904cuda3std3__45__cpo3endE,@object
	.size		_ZN34_INTERNAL_b88d32fa_4_k_cu_395e0a904cuda3std3__45__cpo3endE,(_ZN34_INTERNAL_b88d32fa_4_k_cu_395e0a904cuda3std6ranges3__45__cpo3endE - _ZN34_INTERNAL_b88d32fa_4_k_cu_395e0a904cuda3std3__45__cpo3endE)
_ZN34_INTERNAL_b88d32fa_4_k_cu_395e0a904cuda3std3__45__cpo3endE:
	.zero		1
	.type		_ZN34_INTERNAL_b88d32fa_4_k_cu_395e0a904cuda3std6ranges3__45__cpo3endE,@object
	.size		_ZN34_INTERNAL_b88d32fa_4_k_cu_395e0a904cuda3std6ranges3__45__cpo3endE,(_ZN34_INTERNAL_b88d32fa_4_k_cu_395e0a906thrust24THRUST_300001_SM_1000_NS12placeholders2_6E - _ZN34_INTERNAL_b88d32fa_4_k_cu_395e0a904cuda3std6ranges3__45__cpo3endE)
_ZN34_INTERNAL_b88d32fa_4_k_cu_395e0a904cuda3std6ranges3__45__cpo3endE:
	.zero		1
	.type		_ZN34_INTERNAL_b88d32fa_4_k_cu_395e0a906thrust24THRUST_300001_SM_1000_NS12placeholders2_6E,@object
	.size		_ZN34_INTERNAL_b88d32fa_4_k_cu_395e0a906thrust24THRUST_300001_SM_1000_NS12placeholders2_6E,(_ZN34_INTERNAL_b88d32fa_4_k_cu_395e0a904cuda3std3__45__cpo4rendE - _ZN34_INTERNAL_b88d32fa_4_k_cu_395e0a906thrust24THRUST_300001_SM_1000_NS12placeholders2_6E)
_ZN34_INTERNAL_b88d32fa_4_k_cu_395e0a906thrust24THRUST_300001_SM_1000_NS12placeholders2_6E:
	.zero		1
	.type		_ZN34_INTERNAL_b88d32fa_4_k_cu_395e0a904cuda3std3__45__cpo4rendE,@object
	.size		_ZN34_INTERNAL_b88d32fa_4_k_cu_395e0a904cuda3std3__45__cpo4rendE,(_ZN34_INTERNAL_b88d32fa_4_k_cu_395e0a904cuda3std6ranges3__45__cpo9iter_swapE - _ZN34_INTERNAL_b88d32fa_4_k_cu_395e0a904cuda3std3__45__cpo4rendE)
_ZN34_INTERNAL_b88d32fa_4_k_cu_395e0a904cuda3std3__45__cpo4rendE:
	.zero		1
	.type		_ZN34_INTERNAL_b88d32fa_4_k_cu_395e0a904cuda3std6ranges3__45__cpo9iter_swapE,@object
	.size		_ZN34_INTERNAL_b88d32fa_4_k_cu_395e0a904cuda3std6ranges3__45__cpo9iter_swapE,(_ZN34_INTERNAL_b88d32fa_4_k_cu_395e0a904cuda3std3__48unexpectE - _ZN34_INTERNAL_b88d32fa_4_k_cu_395e0a904cuda3std6ranges3__45__cpo9iter_swapE)
_ZN34_INTERNAL_b88d32fa_4_k_cu_395e0a904cuda3std6ranges3__45__cpo9iter_swapE:
	.zero		1
	.type		_ZN34_INTERNAL_b88d32fa_4_k_cu_395e0a904cuda3std3__48unexpectE,@object
	.size		_ZN34_INTERNAL_b88d32fa_4_k_cu_395e0a904cuda3std3__48unexpectE,(_ZN34_INTERNAL_b88d32fa_4_k_cu_395e0a906thrust24THRUST_300001_SM_1000_NS8cuda_cub3parE - _ZN34_INTERNAL_b88d32fa_4_k_cu_395e0a904cuda3std3__48unexpectE)
_ZN34_INTERNAL_b88d32fa_4_k_cu_395e0a904cuda3std3__48unexpectE:
	.zero		1
	.type		_ZN34_INTERNAL_b88d32fa_4_k_cu_395e0a906thrust24THRUST_300001_SM_1000_NS8cuda_cub3parE,@object
	.size		_ZN34_INTERNAL_b88d32fa_4_k_cu_395e0a906thrust24THRUST_300001_SM_1000_NS8cuda_cub3parE,(_ZN34_INTERNAL_b88d32fa_4_k_cu_395e0a906thrust24THRUST_300001_SM_1000_NS12placeholders2_4E - _ZN34_INTERNAL_b88d32fa_4_k_cu_395e0a906thrust24THRUST_300001_SM_1000_NS8cuda_cub3parE)
_ZN34_INTERNAL_b88d32fa_4_k_cu_395e0a906thrust24THRUST_300001_SM_1000_NS8cuda_cub3parE:
	.zero		1
	.type		_ZN34_INTERNAL_b88d32fa_4_k_cu_395e0a906thrust24THRUST_300001_SM_1000_NS12placeholders2_4E,@object
	.size		_ZN34_INTERNAL_b88d32fa_4_k_cu_395e0a906thrust24THRUST_300001_SM_1000_NS12placeholders2_4E,(_ZN34_INTERNAL_b88d32fa_4_k_cu_395e0a904cuda3std3__45__cpo4cendE - _ZN34_INTERNAL_b88d32fa_4_k_cu_395e0a906thrust24THRUST_300001_SM_1000_NS12placeholders2_4E)
_ZN34_INTERNAL_b88d32fa_4_k_cu_395e0a906thrust24THRUST_300001_SM_1000_NS12placeholders2_4E:
	.zero		1
	.type		_ZN34_INTERNAL_b88d32fa_4_k_cu_395e0a904cuda3std3__45__cpo4cendE,@object
	.size		_ZN34_INTERNAL_b88d32fa_4_k_cu_395e0a904cuda3std3__45__cpo4cendE,(_ZN34_INTERNAL_b88d32fa_4_k_cu_395e0a904cuda3std6ranges3__45__cpo4cendE - _ZN34_INTERNAL_b88d32fa_4_k_cu_395e0a904cuda3std3__45__cpo4cendE)
_ZN34_INTERNAL_b88d32fa_4_k_cu_395e0a904cuda3std3__45__cpo4cendE:
	.zero		1
	.type		_ZN34_INTERNAL_b88d32fa_4_k_cu_395e0a904cuda3std6ranges3__45__cpo4cendE,@object
	.size		_ZN34_INTERNAL_b88d32fa_4_k_cu_395e0a904cuda3std6ranges3__45__cpo4cendE,(_ZN34_INTERNAL_b88d32fa_4_k_cu_395e0a904cuda3std3__420unreachable_sentinelE - _ZN34_INTERNAL_b88d32fa_4_k_cu_395e0a904cuda3std6ranges3__45__cpo4cendE)
_ZN34_INTERNAL_b88d32fa_4_k_cu_395e0a904cuda3std6ranges3__45__cpo4cendE:
	.zero		1
	.type		_ZN34_INTERNAL_b88d32fa_4_k_cu_395e0a904cuda3std3__420unreachable_sentinelE,@object
	.size		_ZN34_INTERNAL_b88d32fa_4_k_cu_395e0a904cuda3std3__420unreachable_sentinelE,(_ZN34_INTERNAL_b88d32fa_4_k_cu_395e0a904cuda3std6ranges3__45__cpo5ssizeE - _ZN34_INTERNAL_b88d32fa_4_k_cu_395e0a904cuda3std3__420unreachable_sentinelE)
_ZN34_INTERNAL_b88d32fa_4_k_cu_395e0a904cuda3std3__420unreachable_sentinelE:
	.zero		1
	.type		_ZN34_INTERNAL_b88d32fa_4_k_cu_395e0a904cuda3std6ranges3__45__cpo5ssizeE,@object
	.size		_ZN34_INTERNAL_b88d32fa_4_k_cu_395e0a904cuda3std6ranges3__45__cpo5ssizeE,(_ZN34_INTERNAL_b88d32fa_4_k_cu_395e0a906thrust24THRUST_300001_SM_1000_NS12placeholders2_8E - _ZN34_INTERNAL_b88d32fa_4_k_cu_395e0a904cuda3std6ranges3__45__cpo5ssizeE)
_ZN34_INTERNAL_b88d32fa_4_k_cu_395e0a904cuda3std6ranges3__45__cpo5ssizeE:
	.zero		1
	.type		_ZN34_INTERNAL_b88d32fa_4_k_cu_395e0a906thrust24THRUST_300001_SM_1000_NS12placeholders2_8E,@object
	.size		_ZN34_INTERNAL_b88d32fa_4_k_cu_395e0a906thrust24THRUST_300001_SM_1000_NS12placeholders2_8E,(_ZN34_INTERNAL_b88d32fa_4_k_cu_395e0a904cuda3std3__45__cpo5crendE - _ZN34_INTERNAL_b88d32fa_4_k_cu_395e0a906thrust24THRUST_300001_SM_1000_NS12placeholders2_8E)
_ZN34_INTERNAL_b88d32fa_4_k_cu_395e0a906thrust24THRUST_300001_SM_1000_NS12placeholders2_8E:
	.zero		1
	.type		_ZN34_INTERNAL_b88d32fa_4_k_cu_395e0a904cuda3std3__45__cpo5crendE,@object
	.size		_ZN34_INTERNAL_b88d32fa_4_k_cu_395e0a904cuda3std3__45__cpo5crendE,(_ZN34_INTERNAL_b88d32fa_4_k_cu_395e0a904cuda3std6ranges3__45__cpo4prevE - _ZN34_INTERNAL_b88d32fa_4_k_cu_395e0a904cuda3std3__45__cpo5crendE)
_ZN34_INTERNAL_b88d32fa_4_k_cu_395e0a904cuda3std3__45__cpo5crendE:
	.zero		1
	.type		_ZN34_INTERNAL_b88d32fa_4_k_cu_395e0a904cuda3std6ranges3__45__cpo4prevE,@object
	.size		_ZN34_INTERNAL_b88d32fa_4_k_cu_395e0a904cuda3std6ranges3__45__cpo4prevE,(_ZN34_INTERNAL_b88d32fa_4_k_cu_395e0a904cuda3std6ranges3__45__cpo9iter_moveE - _ZN34_INTERNAL_b88d32fa_4_k_cu_395e0a904cuda3std6ranges3__45__cpo4prevE)
_ZN34_INTERNAL_b88d32fa_4_k_cu_395e0a904cuda3std6ranges3__45__cpo4prevE:
	.zero		1
	.type		_ZN34_INTERNAL_b88d32fa_4_k_cu_395e0a904cuda3std6ranges3__45__cpo9iter_moveE,@object
	.size		_ZN34_INTERNAL_b88d32fa_4_k_cu_395e0a904cuda3std6ranges3__45__cpo9iter_moveE,(_ZN34_INTERNAL_b88d32fa_4_k_cu_395e0a906thrust24THRUST_300001_SM_1000_NS6system6detail10sequential3seqE - _ZN34_INTERNAL_b88d32fa_4_k_cu_395e0a904cuda3std6ranges3__45__cpo9iter_moveE)
_ZN34_INTERNAL_b88d32fa_4_k_cu_395e0a904cuda3std6ranges3__45__cpo9iter_moveE:
	.zero		1
	.type		_ZN34_INTERNAL_b88d32fa_4_k_cu_395e0a906thrust24THRUST_300001_SM_1000_NS6system6detail10sequential3seqE,@object
	.size		_ZN34_INTERNAL_b88d32fa_4_k_cu_395e0a906thrust24THRUST_300001_SM_1000_NS6system6detail10sequential3seqE,(.L_31 - _ZN34_INTERNAL_b88d32fa_4_k_cu_395e0a906thrust24THRUST_300001_SM_1000_NS6system6detail10sequential3seqE)
_ZN34_INTERNAL_b88d32fa_4_k_cu_395e0a906thrust24THRUST_300001_SM_1000_NS6system6detail10sequential3seqE:
	.zero		1
.L_31:


//--------------------- .nv.constant0._ZN3cub18CUB_300001_SM_10006detail11EmptyKernelIvEEvv --------------------------
	.section	.nv.constant0._ZN3cub18CUB_300001_SM_10006detail11EmptyKernelIvEEvv,"a",@progbits
	.sectionflags	@""
	.align	4
.nv.constant0._ZN3cub18CUB_300001_SM_10006detail11EmptyKernelIvEEvv:
	.zero		896


//--------------------- .nv.constant0._Z11multiplyBy2Pjj --------------------------
	.section	.nv.constant0._Z11multiplyBy2Pjj,"a",@progbits
	.sectionflags	@""
	.align	4
.nv.constant0._Z11multiplyBy2Pjj:
	.zero		908


//--------------------- SYMBOLS --------------------------

	.type		.nv.reservedSmem.offset0,@object
	.size		.nv.reservedSmem.offset0,0x4
